	.headerflags	@"EF_CUDA_TEXMODE_UNIFIED EF_CUDA_64BIT_ADDRESS EF_CUDA_ACCELERATORS EF_CUDA_SM90 EF_CUDA_VIRTUAL_SM(EF_CUDA_SM90)"
	.elftype	@"ET_EXEC"


//--------------------- .nv.info                  --------------------------
	.section	.nv.info,"",@"SHT_CUDA_INFO"
	.align	4


	//----- nvinfo : EIATTR_REGCOUNT
	.align		4
        /*0000*/ 	.byte	0x04, 0x2f
        /*0002*/ 	.short	(.L_3 - .L_2)
	.align		4
.L_2:
        /*0004*/ 	.word	index@(triton_poi_fused__native_batch_norm_legit_no_training_relu_11)
        /*0008*/ 	.word	0x00000020


	//----- nvinfo : EIATTR_MIN_STACK_SIZE
	.align		4
.L_3:
        /*000c*/ 	.byte	0x04, 0x12
        /*000e*/ 	.short	(.L_5 - .L_4)
	.align		4
.L_4:
        /*0010*/ 	.word	index@(triton_poi_fused__native_batch_norm_legit_no_training_relu_11)
        /*0014*/ 	.word	0x00000000


	//----- nvinfo : EIATTR_FRAME_SIZE
	.align		4
.L_5:
        /*0018*/ 	.byte	0x04, 0x11
        /*001a*/ 	.short	(.L_7 - .L_6)
	.align		4
.L_6:
        /*001c*/ 	.word	index@(triton_poi_fused__native_batch_norm_legit_no_training_relu_11)
        /*0020*/ 	.word	0x00000000


	//----- nvinfo : EIATTR_MIN_STACK_SIZE
	.align		4
.L_7:
        /*0024*/ 	.byte	0x04, 0x12
        /*0026*/ 	.short	(.L_9 - .L_8)
	.align		4
.L_8:
        /*0028*/ 	.word	index@(triton_poi_fused__native_batch_norm_legit_no_training_relu_11)
        /*002c*/ 	.word	0x00000000
.L_9:


//--------------------- .nv.info.triton_poi_fused__native_batch_norm_legit_no_training_relu_11 --------------------------
	.section	.nv.info.triton_poi_fused__native_batch_norm_legit_no_training_relu_11,"",@"SHT_CUDA_INFO"
	.sectionflags	@""
	.align	4


	//----- nvinfo : EIATTR_CUDA_API_VERSION
	.align		4
        /*0000*/ 	.byte	0x04, 0x37
        /*0002*/ 	.short	(.L_11 - .L_10)
.L_10:
        /*0004*/ 	.word	0x0000007c


	//----- nvinfo : EIATTR_KPARAM_INFO
	.align		4
.L_11:
        /*0008*/ 	.byte	0x04, 0x17
        /*000a*/ 	.short	(.L_13 - .L_12)
.L_12:
        /*000c*/ 	.word	0x00000000
        /*0010*/ 	.short	0x0007
        /*0012*/ 	.short	0x0034
        /*0014*/ 	.byte	0x00, 0xf0, 0x11, 0x00


	//----- nvinfo : EIATTR_KPARAM_INFO
	.align		4
.L_13:
        /*0018*/ 	.byte	0x04, 0x17
        /*001a*/ 	.short	(.L_15 - .L_14)
.L_14:
        /*001c*/ 	.word	0x00000000
        /*0020*/ 	.short	0x0006
        /*0022*/ 	.short	0x0030
        /*0024*/ 	.byte	0x00, 0xf0, 0x11, 0x00


	//----- nvinfo : EIATTR_KPARAM_INFO
	.align		4
.L_15:
        /*0028*/ 	.byte	0x04, 0x17
        /*002a*/ 	.short	(.L_17 - .L_16)
.L_16:
        /*002c*/ 	.word	0x00000000
        /*0030*/ 	.short	0x0005
        /*0032*/ 	.short	0x0028
        /*0034*/ 	.byte	0x00, 0xf4, 0x21, 0x00


	//----- nvinfo : EIATTR_KPARAM_INFO
	.align		4
.L_17:
        /*0038*/ 	.byte	0x04, 0x17
        /*003a*/ 	.short	(.L_19 - .L_18)
.L_18:
        /*003c*/ 	.word	0x00000000
        /*0040*/ 	.short	0x0004
        /*0042*/ 	.short	0x0020
        /*0044*/ 	.byte	0x00, 0xf4, 0x21, 0x00


	//----- nvinfo : EIATTR_KPARAM_INFO
	.align		4
.L_19:
        /*0048*/ 	.byte	0x04, 0x17
        /*004a*/ 	.short	(.L_21 - .L_20)
.L_20:
        /*004c*/ 	.word	0x00000000
        /*0050*/ 	.short	0x0003
        /*0052*/ 	.short	0x0018
        /*0054*/ 	.byte	0x00, 0xf4, 0x21, 0x00


	//----- nvinfo : EIATTR_KPARAM_INFO
	.align		4
.L_21:
        /*0058*/ 	.byte	0x04, 0x17
        /*005a*/ 	.short	(.L_23 - .L_22)
.L_22:
        /*005c*/ 	.word	0x00000000
        /*0060*/ 	.short	0x0002
        /*0062*/ 	.short	0x0010
        /*0064*/ 	.byte	0x00, 0xf4, 0x21, 0x00


	//----- nvinfo : EIATTR_KPARAM_INFO
	.align		4
.L_23:
        /*0068*/ 	.byte	0x04, 0x17
        /*006a*/ 	.short	(.L_25 - .L_24)
.L_24:
        /*006c*/ 	.word	0x00000000
        /*0070*/ 	.short	0x0001
        /*0072*/ 	.short	0x0008
        /*0074*/ 	.byte	0x00, 0xf4, 0x21, 0x00


	//----- nvinfo : EIATTR_KPARAM_INFO
	.align		4
.L_25:
        /*0078*/ 	.byte	0x04, 0x17
        /*007a*/ 	.short	(.L_27 - .L_26)
.L_26:
        /*007c*/ 	.word	0x00000000
        /*0080*/ 	.short	0x0000
        /*0082*/ 	.short	0x0000
        /*0084*/ 	.byte	0x00, 0xf4, 0x21, 0x00


	//----- nvinfo : EIATTR_SPARSE_MMA_MASK
	.align		4
.L_27:
        /*0088*/ 	.byte	0x03, 0x50
        /*008a*/ 	.short	0x0000


	//----- nvinfo : EIATTR_MAXREG_COUNT
	.align		4
        /*008c*/ 	.byte	0x03, 0x1b
        /*008e*/ 	.short	0x00ff


	//----- nvinfo : EIATTR_EXIT_INSTR_OFFSETS
	.align		4
        /*0090*/ 	.byte	0x04, 0x1c
        /*0092*/ 	.short	(.L_29 - .L_28)


	//   ....[0]....
.L_28:
        /*0094*/ 	.word	0x00000bc0


	//   ....[1]....
        /*0098*/ 	.word	0x00000cb0


	//----- nvinfo : EIATTR_REQNTID
	.align		4
.L_29:
        /*009c*/ 	.byte	0x04, 0x10
        /*009e*/ 	.short	(.L_31 - .L_30)
.L_30:
        /*00a0*/ 	.word	0x00000080
        /*00a4*/ 	.word	0x00000001
        /*00a8*/ 	.word	0x00000001


	//----- nvinfo : EIATTR_CBANK_PARAM_SIZE
	.align		4
.L_31:
        /*00ac*/ 	.byte	0x03, 0x19
        /*00ae*/ 	.short	0x0038


	//----- nvinfo : EIATTR_PARAM_CBANK
	.align		4
        /*00b0*/ 	.byte	0x04, 0x0a
        /*00b2*/ 	.short	(.L_33 - .L_32)
	.align		4
.L_32:
        /*00b4*/ 	.word	index@(.nv.constant0.triton_poi_fused__native_batch_norm_legit_no_training_relu_11)
        /*00b8*/ 	.short	0x0210
        /*00ba*/ 	.short	0x0038


	//----- nvinfo : EIATTR_SW_WAR
	.align		4
.L_33:
        /*00bc*/ 	.byte	0x04, 0x36
        /*00be*/ 	.short	(.L_35 - .L_34)
.L_34:
        /*00c0*/ 	.word	0x00000008
.L_35:


//--------------------- .nv.callgraph             --------------------------
	.section	.nv.callgraph,"",@"SHT_CUDA_CALLGRAPH"
	.align	4
	.sectionentsize	8
	.align		4
        /*0000*/ 	.word	0x00000000
	.align		4
        /*0004*/ 	.word	0xffffffff
	.align		4
        /*0008*/ 	.word	0x00000000
	.align		4
        /*000c*/ 	.word	0xfffffffe
	.align		4
        /*0010*/ 	.word	0x00000000
	.align		4
        /*0014*/ 	.word	0xfffffffd
	.align		4
        /*0018*/ 	.word	0x00000000
	.align		4
        /*001c*/ 	.word	0xfffffffc


//--------------------- .nv.constant4             --------------------------
	.section	.nv.constant4,"a",@progbits
	.align	8
	.align		8
.nv.constant4:
        /*0000*/ 	.dword	_$_str
	.align		8
        /*0008*/ 	.dword	_$_str_$_2


//--------------------- .text.triton_poi_fused__native_batch_norm_legit_no_training_relu_11 --------------------------
	.section	.text.triton_poi_fused__native_batch_norm_legit_no_training_relu_11,"ax",@progbits
	.sectionflags	@"SHF_BARRIERS=1"
	.align	128
        .global         triton_poi_fused__native_batch_norm_legit_no_training_relu_11
        .type           triton_poi_fused__native_batch_norm_legit_no_training_relu_11,@function
        .size           triton_poi_fused__native_batch_norm_legit_no_training_relu_11,(.L_x_1 - triton_poi_fused__native_batch_norm_legit_no_training_relu_11)
        .other          triton_poi_fused__native_batch_norm_legit_no_training_relu_11,@"STO_CUDA_ENTRY STV_DEFAULT"
triton_poi_fused__native_batch_norm_legit_no_training_relu_11:
.text.triton_poi_fused__native_batch_norm_legit_no_training_relu_11:
[----:B------:R-:W0:Y:S01]  /*0000*/  LDC R1, c[0x0][0x28] ;  /* 0x00000a00ff017b82 */ /* 0x000e220000000800 */
[----:B------:R-:W1:Y:S07]  /*0010*/  S2R R21, SR_CTAID.Y ;  /* 0x0000000000157919 */ /* 0x000e6e0000002600 */
[----:B------:R-:W2:Y:S01]  /*0020*/  LDC.64 R8, c[0x0][0x220] ;  /* 0x00008800ff087b82 */ /* 0x000ea20000000a00 */
[----:B------:R-:W-:Y:S01]  /*0030*/  CS2R R6, SRZ ;  /* 0x0000000000067805 */ /* 0x000fe2000001ff00 */
[----:B------:R-:W-:Y:S01]  /*0040*/  ULDC.64 UR6, c[0x0][0x208] ;  /* 0x0000820000067ab9 */ /* 0x000fe20000000a00 */
[----:B------:R-:W3:Y:S01]  /*0050*/  S2R R0, SR_TID.X ;  /* 0x0000000000007919 */ /* 0x000ee20000002100 */
[----:B------:R-:W4:Y:S04]  /*0060*/  S2R R11, SR_CTAID.X ;  /* 0x00000000000b7919 */ /* 0x000f280000002500 */
[----:B------:R-:W5:Y:S08]  /*0070*/  LDC.64 R22, c[0x0][0x210] ;  /* 0x00008400ff167b82 */ /* 0x000f700000000a00 */
[----:B------:R-:W4:Y:S01]  /*0080*/  LDC.64 R26, c[0x0][0x218] ;  /* 0x00008600ff1a7b82 */ /* 0x000f220000000a00 */
[----:B-1----:R-:W-:-:S02]  /*0090*/  IMAD.SHL.U32 R21, R21, 0x20, RZ ;  /* 0x0000002015157824 */ /* 0x002fc400078e00ff */
[----:B---3--:R-:W-:-:S05]  /*00a0*/  IMAD.SHL.U32 R2, R0, 0x4, RZ ;  /* 0x0000000400027824 */ /* 0x008fca00078e00ff */
[----:B------:R-:W-:-:S04]  /*00b0*/  LOP3.LUT R20, R21, 0x1c, R2, 0xf8, !PT ;  /* 0x0000001c15147812 */ /* 0x000fc800078ef802 */
[----:B------:R-:W-:Y:S02]  /*00c0*/  SHF.R.S32.HI R3, RZ, 0x1f, R20 ;  /* 0x0000001fff037819 */ /* 0x000fe40000011414 */
[----:B------:R-:W-:Y:S02]  /*00d0*/  ISETP.GE.AND P0, PT, R20, 0x100, PT ;  /* 0x000001001400780c */ /* 0x000fe40003f06270 */
[----:B------:R-:W-:-:S04]  /*00e0*/  LEA.HI R3, R3, R20, RZ, 0x6 ;  /* 0x0000001403037211 */ /* 0x000fc800078f30ff */
[----:B------:R-:W-:-:S05]  /*00f0*/  LOP3.LUT R5, R3, 0xffffffc0, RZ, 0xc0, !PT ;  /* 0xffffffc003057812 */ /* 0x000fca00078ec0ff */
[----:B------:R-:W-:Y:S01]  /*0100*/  IMAD.IADD R20, R20, 0x1, -R5 ;  /* 0x0000000114147824 */ /* 0x000fe200078e0a05 */
[----:B------:R-:W-:-:S03]  /*0110*/  CS2R R4, SRZ ;  /* 0x0000000000047805 */ /* 0x000fc6000001ff00 */
[----:B--2---:R-:W-:-:S05]  /*0120*/  IMAD.WIDE R8, R20, 0x4, R8 ;  /* 0x0000000414087825 */ /* 0x004fca00078e0208 */
[----:B------:R1:W2:Y:S01]  /*0130*/  @!P0 LDG.E.EL.128 R4, desc[UR6][R8.64] ;  /* 0x0000000608048981 */ /* 0x0002a2000c2e1d00 */
[----:B------:R-:W-:Y:S01]  /*0140*/  IMAD.SHL.U32 R10, R3, 0x1000, RZ ;  /* 0x00001000030a7824 */ /* 0x000fe200078e00ff */
[----:B------:R-:W-:Y:S01]  /*0150*/  SHF.R.U32.HI R0, RZ, 0x3, R0 ;  /* 0x00000003ff007819 */ /* 0x000fe20000011600 */
[----:B----4-:R-:W-:Y:S01]  /*0160*/  IMAD.SHL.U32 R3, R11, 0x20, RZ ;  /* 0x000000200b037824 */ /* 0x010fe200078e00ff */
[----:B------:R-:W-:Y:S02]  /*0170*/  CS2R R14, SRZ ;  /* 0x00000000000e7805 */ /* 0x000fe4000001ff00 */
[----:B------:R-:W-:Y:S02]  /*0180*/  CS2R R18, SRZ ;  /* 0x0000000000127805 */ /* 0x000fe4000001ff00 */
[----:B------:R-:W-:Y:S01]  /*0190*/  LOP3.LUT R11, R10, 0xfffc0000, RZ, 0xc0, !PT ;  /* 0xfffc00000a0b7812 */ /* 0x000fe200078ec0ff */
[----:B0-----:R-:W-:Y:S01]  /*01a0*/  IMAD.WIDE R26, R20, 0x4, R26 ;  /* 0x00000004141a7825 */ /* 0x001fe200078e021a */
[----:B------:R-:W-:-:S02]  /*01b0*/  SGXT.U32 R0, R0, 0x4 ;  /* 0x000000040000781a */ /* 0x000fc40000000000 */
[----:B-1----:R-:W-:Y:S01]  /*01c0*/  CS2R R8, SRZ ;  /* 0x0000000000087805 */ /* 0x002fe2000001ff00 */
[----:B------:R-:W-:Y:S01]  /*01d0*/  IMAD.IADD R12, R20, 0x1, R11 ;  /* 0x00000001140c7824 */ /* 0x000fe200078e020b */
[----:B------:R-:W-:Y:S02]  /*01e0*/  LOP3.LUT R10, R3, R0, RZ, 0xfc, !PT ;  /* 0x00000000030a7212 */ /* 0x000fe400078efcff */
[----:B------:R-:W-:-:S03]  /*01f0*/  LOP3.LUT R11, R3, 0x10, R0, 0xfe, !PT ;  /* 0x00000010030b7812 */ /* 0x000fc600078efe00 */
[--C-:B------:R-:W-:Y:S02]  /*0200*/  IMAD R25, R10, 0x40, R12.reuse ;  /* 0x000000400a197824 */ /* 0x100fe400078e020c */
[----:B------:R-:W-:Y:S01]  /*0210*/  IMAD R17, R11, 0x40, R12 ;  /* 0x000000400b117824 */ /* 0x000fe200078e020c */
[----:B------:R-:W-:Y:S01]  /*0220*/  CS2R R10, SRZ ;  /* 0x00000000000a7805 */ /* 0x000fe2000001ff00 */
[----:B-----5:R-:W-:Y:S01]  /*0230*/  IMAD.WIDE R24, R25, 0x4, R22 ;  /* 0x0000000419187825 */ /* 0x020fe200078e0216 */
[----:B------:R-:W-:-:S03]  /*0240*/  CS2R R12, SRZ ;  /* 0x00000000000c7805 */ /* 0x000fc6000001ff00 */
[----:B------:R-:W-:Y:S01]  /*0250*/  IMAD.WIDE R22, R17, 0x4, R22 ;  /* 0x0000000411167825 */ /* 0x000fe200078e0216 */
[----:B------:R-:W-:Y:S01]  /*0260*/  CS2R R16, SRZ ;  /* 0x0000000000107805 */ /* 0x000fe2000001ff00 */
[----:B------:R-:W3:Y:S04]  /*0270*/  @!P0 LDG.E.EL.128 R8, desc[UR6][R24.64] ;  /* 0x0000000618088981 */ /* 0x000ee8000c2e1d00 */
[----:B------:R0:W3:Y:S04]  /*0280*/  @!P0 LDG.E.EL.128 R12, desc[UR6][R26.64] ;  /* 0x000000061a0c8981 */ /* 0x0000e8000c2e1d00 */
[----:B------:R3:W4:Y:S01]  /*0290*/  @!P0 LDG.E.EL.128 R16, desc[UR6][R22.64] ;  /* 0x0000000616108981 */ /* 0x000722000c2e1d00 */
[----:B0-----:R-:W0:Y:S01]  /*02a0*/  LDC.64 R26, c[0x0][0x228] ;  /* 0x00008a00ff1a7b82 */ /* 0x001e220000000a00 */
[----:B--2---:R-:W-:Y:S01]  /*02b0*/  FADD R28, R4, 9.9999997473787516356e-06 ;  /* 0x3727c5ac041c7421 */ /* 0x004fe20000000000 */
[----:B------:R-:W-:Y:S01]  /*02c0*/  FADD R7, R7, 9.9999997473787516356e-06 ;  /* 0x3727c5ac07077421 */ /* 0x000fe20000000000 */
[----:B------:R-:W-:Y:S01]  /*02d0*/  FADD R6, R6, 9.9999997473787516356e-06 ;  /* 0x3727c5ac06067421 */ /* 0x000fe20000000000 */
[----:B------:R-:W-:Y:S01]  /*02e0*/  FADD R5, R5, 9.9999997473787516356e-06 ;  /* 0x3727c5ac05057421 */ /* 0x000fe20000000000 */
[----:B------:R-:W-:-:S02]  /*02f0*/  IMAD.MOV.U32 R4, RZ, RZ, 0x3e800000 ;  /* 0x3e800000ff047424 */ /* 0x000fc400078e00ff */
[----:B------:R-:W1:Y:S08]  /*0300*/  MUFU.SQRT R28, R28 ;  /* 0x0000001c001c7308 */ /* 0x000e700000002000 */
[----:B------:R-:W2:Y:S01]  /*0310*/  MUFU.SQRT R7, R7 ;  /* 0x0000000700077308 */ /* 0x000ea20000002000 */
[----:B-1----:R-:W-:-:S07]  /*0320*/  FSETP.GT.AND P6, PT, R28, 8.50705917302346158658e+37, PT ;  /* 0x7e8000001c00780b */ /* 0x002fce0003fc4000 */
[----:B------:R-:W1:Y:S01]  /*0330*/  MUFU.SQRT R25, R6 ;  /* 0x0000000600197308 */ /* 0x000e620000002000 */
[----:B------:R-:W-:Y:S02]  /*0340*/  FSETP.GEU.AND P1, PT, R28, 1.175494350822287508e-38, PT ;  /* 0x008000001c00780b */ /* 0x000fe40003f2e000 */
[----:B------:R-:W-:-:S05]  /*0350*/  FSEL R24, R4, 1, P6 ;  /* 0x3f80000004187808 */ /* 0x000fca0003000000 */
[----:B------:R-:W5:Y:S01]  /*0360*/  MUFU.SQRT R29, R5 ;  /* 0x00000005001d7308 */ /* 0x000f620000002000 */
[----:B---3--:R-:W-:Y:S01]  /*0370*/  FADD R22, -R12, R8 ;  /* 0x000000080c167221 */ /* 0x008fe20000000100 */
[----:B------:R-:W-:Y:S01]  /*0380*/  @P6 FMUL R28, R28, 0.25 ;  /* 0x3e8000001c1c6820 */ /* 0x000fe20000400000 */
[----:B--2---:R-:W-:-:S03]  /*0390*/  FSETP.GT.AND P6, PT, R7, 8.50705917302346158658e+37, PT ;  /* 0x7e8000000700780b */ /* 0x004fc60003fc4000 */
[----:B------:R-:W-:Y:S01]  /*03a0*/  @!P1 FMUL R24, R24, 16777216 ;  /* 0x4b80000018189820 */ /* 0x000fe20000400000 */
[----:B-1----:R-:W-:Y:S01]  /*03b0*/  FSETP.GT.AND P4, PT, R25, 8.50705917302346158658e+37, PT ;  /* 0x7e8000001900780b */ /* 0x002fe20003f84000 */
[----:B------:R-:W-:Y:S01]  /*03c0*/  @!P1 FMUL R28, R28, 16777216 ;  /* 0x4b8000001c1c9820 */ /* 0x000fe20000400000 */
[----:B------:R-:W-:Y:S01]  /*03d0*/  FSETP.GEU.AND P1, PT, R7, 1.175494350822287508e-38, PT ;  /* 0x008000000700780b */ /* 0x000fe20003f2e000 */
[----:B----4-:R-:W-:Y:S01]  /*03e0*/  FADD R16, -R12, R16 ;  /* 0x000000100c107221 */ /* 0x010fe20000000100 */
[----:B------:R-:W-:Y:S01]  /*03f0*/  FSETP.GEU.AND P5, PT, R25, 1.175494350822287508e-38, PT ;  /* 0x008000001900780b */ /* 0x000fe20003fae000 */
[----:B------:R-:W-:Y:S01]  /*0400*/  FADD R12, -R13, R9 ;  /* 0x000000090d0c7221 */ /* 0x000fe20000000100 */
[----:B------:R-:W1:Y:S01]  /*0410*/  MUFU.RCP R5, R28 ;  /* 0x0000001c00057308 */ /* 0x000e620000001000 */
[----:B------:R-:W2:Y:S01]  /*0420*/  LDC.64 R8, c[0x0][0x230] ;  /* 0x00008c00ff087b82 */ /* 0x000ea20000000a00 */
[----:B-----5:R-:W-:Y:S01]  /*0430*/  FSETP.GT.AND P2, PT, R29, 8.50705917302346158658e+37, PT ;  /* 0x7e8000001d00780b */ /* 0x020fe20003f44000 */
[----:B------:R-:W-:Y:S01]  /*0440*/  FADD R17, -R13, R17 ;  /* 0x000000110d117221 */ /* 0x000fe20000000100 */
[----:B------:R-:W-:Y:S01]  /*0450*/  FSETP.GEU.AND P3, PT, R29, 1.175494350822287508e-38, PT ;  /* 0x008000001d00780b */ /* 0x000fe20003f6e000 */
[----:B------:R-:W-:Y:S01]  /*0460*/  @P6 FMUL R7, R7, 0.25 ;  /* 0x3e80000007076820 */ /* 0x000fe20000400000 */
[C---:B------:R-:W-:Y:S01]  /*0470*/  FADD R13, -R14.reuse, R10 ;  /* 0x0000000a0e0d7221 */ /* 0x040fe20000000100 */
[----:B------:R-:W-:Y:S01]  /*0480*/  @P4 FMUL R25, R25, 0.25 ;  /* 0x3e80000019194820 */ /* 0x000fe20000400000 */
[----:B------:R-:W-:Y:S01]  /*0490*/  FADD R18, -R14, R18 ;  /* 0x000000120e127221 */ /* 0x000fe20000000100 */
[----:B------:R-:W-:Y:S01]  /*04a0*/  @!P1 FMUL R7, R7, 16777216 ;  /* 0x4b80000007079820 */ /* 0x000fe20000400000 */
[----:B------:R-:W-:Y:S01]  /*04b0*/  FADD R14, -R15, R11 ;  /* 0x0000000b0f0e7221 */ /* 0x000fe20000000100 */
[----:B------:R-:W-:Y:S01]  /*04c0*/  @!P5 FMUL R25, R25, 16777216 ;  /* 0x4b8000001919d820 */ /* 0x000fe20000400000 */
[C---:B------:R-:W-:Y:S01]  /*04d0*/  FSEL R11, R4.reuse, 1, P2 ;  /* 0x3f800000040b7808 */ /* 0x040fe20001000000 */
[----:B------:R-:W-:Y:S01]  /*04e0*/  FADD R19, -R15, R19 ;  /* 0x000000130f137221 */ /* 0x000fe20000000100 */
[C---:B------:R-:W-:Y:S01]  /*04f0*/  FSEL R10, R4.reuse, 1, P4 ;  /* 0x3f800000040a7808 */ /* 0x040fe20002000000 */
[----:B------:R-:W-:Y:S01]  /*0500*/  @P2 FMUL R29, R29, 0.25 ;  /* 0x3e8000001d1d2820 */ /* 0x000fe20000400000 */
[----:B------:R-:W3:Y:S01]  /*0510*/  MUFU.RCP R23, R25 ;  /* 0x0000001900177308 */ /* 0x000ee20000001000 */
[----:B------:R-:W-:Y:S01]  /*0520*/  FSEL R4, R4, 1, P6 ;  /* 0x3f80000004047808 */ /* 0x000fe20003000000 */
[----:B------:R-:W-:Y:S01]  /*0530*/  @!P3 FMUL R11, R11, 16777216 ;  /* 0x4b8000000b0bb820 */ /* 0x000fe20000400000 */
[----:B------:R-:W-:Y:S01]  /*0540*/  @!P3 FMUL R29, R29, 16777216 ;  /* 0x4b8000001d1db820 */ /* 0x000fe20000400000 */
[----:B------:R-:W-:Y:S01]  /*0550*/  @!P5 FMUL R10, R10, 16777216 ;  /* 0x4b8000000a0ad820 */ /* 0x000fe20000400000 */
[----:B-1----:R-:W-:Y:S01]  /*0560*/  FMUL R15, R5, R24 ;  /* 0x00000018050f7220 */ /* 0x002fe20000400000 */
[----:B------:R-:W-:-:S02]  /*0570*/  @!P1 FMUL R4, R4, 16777216 ;  /* 0x4b80000004049820 */ /* 0x000fc40000400000 */
[----:B------:R0:W1:Y:S01]  /*0580*/  MUFU.RCP R6, R29 ;  /* 0x0000001d00067308 */ /* 0x0000620000001000 */
[----:B---3--:R-:W-:-:S07]  /*0590*/  FMUL R25, R23, R10 ;  /* 0x0000000a17197220 */ /* 0x008fce0000400000 */
[----:B------:R-:W3:Y:S01]  /*05a0*/  MUFU.RCP R7, R7 ;  /* 0x0000000700077308 */ /* 0x000ee20000001000 */
[----:B0-----:R-:W-:-:S04]  /*05b0*/  IMAD.WIDE R28, R20, 0x4, R26 ;  /* 0x00000004141c7825 */ /* 0x001fc800078e021a */
[----:B--2---:R-:W-:Y:S01]  /*05c0*/  IMAD.WIDE R26, R20, 0x4, R8 ;  /* 0x00000004141a7825 */ /* 0x004fe200078e0208 */
[----:B------:R-:W-:-:S03]  /*05d0*/  CS2R R8, SRZ ;  /* 0x0000000000087805 */ /* 0x000fc6000001ff00 */
[----:B-1----:R-:W-:Y:S01]  /*05e0*/  FMUL R24, R6, R11 ;  /* 0x0000000b06187220 */ /* 0x002fe20000400000 */
[----:B------:R-:W-:-:S06]  /*05f0*/  CS2R R10, SRZ ;  /* 0x00000000000a7805 */ /* 0x000fcc000001ff00 */
[----:B------:R-:W2:Y:S01]  /*0600*/  @!P0 LDG.E.EL.128 R8, desc[UR6][R26.64] ;  /* 0x000000061a088981 */ /* 0x000ea2000c2e1d00 */
[----:B---3--:R-:W-:Y:S01]  /*0610*/  FMUL R23, R7, R4 ;  /* 0x0000000407177220 */ /* 0x008fe20000400000 */
[----:B------:R-:W-:Y:S02]  /*0620*/  CS2R R4, SRZ ;  /* 0x0000000000047805 */ /* 0x000fe4000001ff00 */
[----:B------:R-:W-:-:S06]  /*0630*/  CS2R R6, SRZ ;  /* 0x0000000000067805 */ /* 0x000fcc000001ff00 */
[----:B------:R0:W2:Y:S01]  /*0640*/  @!P0 LDG.E.EL.128 R4, desc[UR6][R28.64] ;  /* 0x000000061c048981 */ /* 0x0000a2000c2e1d00 */
[----:B------:R-:W0:Y:S01]  /*0650*/  S2R R20, SR_TID.X ;  /* 0x0000000000147919 */ /* 0x000e220000002100 */
[----:B------:R-:W1:Y:S01]  /*0660*/  S2UR UR5, SR_CgaCtaId ;  /* 0x00000000000579c3 */ /* 0x000e620000008800 */
[----:B------:R-:W-:Y:S01]  /*0670*/  FMUL R13, R25, R13 ;  /* 0x0000000d190d7220 */ /* 0x000fe20000400000 */
[C---:B------:R-:W-:Y:S01]  /*0680*/  FMUL R14, R23.reuse, R14 ;  /* 0x0000000e170e7220 */ /* 0x040fe20000400000 */
[----:B------:R-:W-:Y:S01]  /*0690*/  UMOV UR4, 0x400 ;  /* 0x0000040000047882 */ /* 0x000fe20000000000 */
[----:B0-----:R-:W-:Y:S02]  /*06a0*/  IMAD.SHL.U32 R29, R20, 0x80, RZ ;  /* 0x00000080141d7824 */ /* 0x001fe400078e00ff */
[----:B------:R-:W-:Y:S01]  /*06b0*/  FMUL R20, R23, R19 ;  /* 0x0000001317147220 */ /* 0x000fe20000400000 */
[----:B------:R-:W-:Y:S02]  /*06c0*/  FMUL R19, R25, R18 ;  /* 0x0000001219137220 */ /* 0x000fe40000400000 */
[----:B------:R-:W-:Y:S01]  /*06d0*/  LOP3.LUT R29, R29, 0x380, RZ, 0xc0, !PT ;  /* 0x000003801d1d7812 */ /* 0x000fe200078ec0ff */
[----:B------:R-:W-:-:S03]  /*06e0*/  FMUL R25, R15, R22 ;  /* 0x000000160f197220 */ /* 0x000fc60000400000 */
[C---:B------:R-:W-:Y:S02]  /*06f0*/  LOP3.LUT R22, R29.reuse, R0, RZ, 0xfc, !PT ;  /* 0x000000001d167212 */ /* 0x040fe400078efcff */
[C---:B------:R-:W-:Y:S02]  /*0700*/  LOP3.LUT R27, R29.reuse, 0x20, RZ, 0xfc, !PT ;  /* 0x000000201d1b7812 */ /* 0x040fe400078efcff */
[C---:B------:R-:W-:Y:S02]  /*0710*/  LOP3.LUT R18, R29.reuse, 0x40, RZ, 0xfc, !PT ;  /* 0x000000401d127812 */ /* 0x040fe400078efcff */
[----:B------:R-:W-:Y:S01]  /*0720*/  LOP3.LUT R26, R29, 0x60, RZ, 0xfc, !PT ;  /* 0x000000601d1a7812 */ /* 0x000fe200078efcff */
[----:B------:R-:W-:Y:S01]  /*0730*/  FMUL R23, R15, R16 ;  /* 0x000000100f177220 */ /* 0x000fe20000400000 */
[-C--:B------:R-:W-:Y:S02]  /*0740*/  LEA.HI R15, R29, R22.reuse, RZ, 0x1b ;  /* 0x000000161d0f7211 */ /* 0x080fe400078fd8ff */
[----:B------:R-:W-:-:S02]  /*0750*/  LEA.HI R16, R27, R22, RZ, 0x1b ;  /* 0x000000161b107211 */ /* 0x000fc400078fd8ff */
[-C--:B------:R-:W-:Y:S02]  /*0760*/  LEA.HI R18, R18, R22.reuse, RZ, 0x1b ;  /* 0x0000001612127211 */ /* 0x080fe400078fd8ff */
[----:B------:R-:W-:Y:S01]  /*0770*/  LEA.HI R22, R26, R22, RZ, 0x1b ;  /* 0x000000161a167211 */ /* 0x000fe200078fd8ff */
[C---:B------:R-:W-:Y:S01]  /*0780*/  FMUL R26, R24.reuse, R17 ;  /* 0x00000011181a7220 */ /* 0x040fe20000400000 */
[----:B------:R-:W-:Y:S01]  /*0790*/  FMUL R24, R24, R12 ;  /* 0x0000000c18187220 */ /* 0x000fe20000400000 */
[----:B-1----:R-:W-:-:S06]  /*07a0*/  UPRMT UR4, UR5, 0x654, UR4 ;  /* 0x0000065405047896 */ /* 0x002fcc0008000004 */
[----:B------:R-:W-:Y:S02]  /*07b0*/  LEA R15, R15, UR4, 0x2 ;  /* 0x000000040f0f7c11 */ /* 0x000fe4000f8e10ff */
[----:B------:R-:W-:Y:S02]  /*07c0*/  LEA R16, R16, UR4, 0x2 ;  /* 0x0000000410107c11 */ /* 0x000fe4000f8e10ff */
[----:B------:R-:W-:Y:S01]  /*07d0*/  LEA R18, R18, UR4, 0x2 ;  /* 0x0000000412127c11 */ /* 0x000fe2000f8e10ff */
[-CC-:B--2---:R-:W-:Y:S01]  /*07e0*/  FFMA R12, R25, R4.reuse, R8.reuse ;  /* 0x00000004190c7223 */ /* 0x184fe20000000008 */
[----:B------:R-:W-:Y:S01]  /*07f0*/  FFMA R23, R23, R4, R8 ;  /* 0x0000000417177223 */ /* 0x000fe20000000008 */
[----:B------:R-:W-:Y:S01]  /*0800*/  FFMA R4, R24, R5, R9 ;  /* 0x0000000518047223 */ /* 0x000fe20000000009 */
[-CC-:B------:R-:W-:Y:S01]  /*0810*/  FFMA R13, R13, R6.reuse, R10.reuse ;  /* 0x000000060d0d7223 */ /* 0x180fe2000000000a */
[----:B------:R-:W-:Y:S01]  /*0820*/  FFMA R14, R14, R7, R11 ;  /* 0x000000070e0e7223 */ /* 0x000fe2000000000b */
[----:B------:R-:W-:Y:S01]  /*0830*/  FSETP.GEU.AND P3, PT, R12, RZ, PT ;  /* 0x000000ff0c00720b */ /* 0x000fe20003f6e000 */
[----:B------:R-:W-:Y:S01]  /*0840*/  FFMA R5, R26, R5, R9 ;  /* 0x000000051a057223 */ /* 0x000fe20000000009 */
[----:B------:R-:W-:Y:S01]  /*0850*/  FSETP.GEU.AND P2, PT, R4, RZ, PT ;  /* 0x000000ff0400720b */ /* 0x000fe20003f4e000 */
[----:B------:R-:W-:Y:S01]  /*0860*/  FFMA R19, R19, R6, R10 ;  /* 0x0000000613137223 */ /* 0x000fe2000000000a */
[----:B------:R-:W-:Y:S01]  /*0870*/  FSETP.GEU.AND P1, PT, R13, RZ, PT ;  /* 0x000000ff0d00720b */ /* 0x000fe20003f2e000 */
[----:B------:R-:W-:Y:S01]  /*0880*/  FFMA R20, R20, R7, R11 ;  /* 0x0000000714147223 */ /* 0x000fe2000000000b */
[----:B------:R-:W-:-:S02]  /*0890*/  FSETP.GEU.AND P0, PT, R14, RZ, PT ;  /* 0x000000ff0e00720b */ /* 0x000fc40003f0e000 */
[----:B------:R-:W-:Y:S02]  /*08a0*/  FSEL R12, R12, RZ, P3 ;  /* 0x000000ff0c0c7208 */ /* 0x000fe40001800000 */
[----:B------:R-:W-:Y:S02]  /*08b0*/  FSEL R7, R4, RZ, P2 ;  /* 0x000000ff04077208 */ /* 0x000fe40001000000 */
[----:B------:R-:W-:Y:S02]  /*08c0*/  FSETP.GEU.AND P3, PT, R23, RZ, PT ;  /* 0x000000ff1700720b */ /* 0x000fe40003f6e000 */
[----:B------:R-:W-:Y:S02]  /*08d0*/  FSEL R13, R13, RZ, P1 ;  /* 0x000000ff0d0d7208 */ /* 0x000fe40000800000 */
[----:B------:R-:W-:Y:S02]  /*08e0*/  FSETP.GEU.AND P2, PT, R5, RZ, PT ;  /* 0x000000ff0500720b */ /* 0x000fe40003f4e000 */
[----:B------:R-:W-:-:S02]  /*08f0*/  FSEL R14, R14, RZ, P0 ;  /* 0x000000ff0e0e7208 */ /* 0x000fc40000000000 */
[----:B------:R-:W-:Y:S02]  /*0900*/  FSETP.GEU.AND P1, PT, R19, RZ, PT ;  /* 0x000000ff1300720b */ /* 0x000fe40003f2e000 */
[----:B------:R-:W-:Y:S02]  /*0910*/  LEA R25, R22, UR4, 0x2 ;  /* 0x0000000416197c11 */ /* 0x000fe4000f8e10ff */
[----:B------:R-:W-:Y:S01]  /*0920*/  FSETP.GEU.AND P0, PT, R20, RZ, PT ;  /* 0x000000ff1400720b */ /* 0x000fe20003f0e000 */
[----:B------:R-:W-:Y:S01]  /*0930*/  STS [R15], R12 ;  /* 0x0000000c0f007388 */ /* 0x000fe20000000800 */
[----:B------:R-:W-:Y:S02]  /*0940*/  FSEL R8, R23, RZ, P3 ;  /* 0x000000ff17087208 */ /* 0x000fe40001800000 */
[----:B------:R-:W-:Y:S01]  /*0950*/  FSEL R17, R5, RZ, P2 ;  /* 0x000000ff05117208 */ /* 0x000fe20001000000 */
[----:B------:R-:W-:Y:S01]  /*0960*/  STS [R16+0x80], R7 ;  /* 0x0000800710007388 */ /* 0x000fe20000000800 */
[----:B------:R-:W-:-:S02]  /*0970*/  FSEL R19, R19, RZ, P1 ;  /* 0x000000ff13137208 */ /* 0x000fc40000800000 */
[----:B------:R-:W-:Y:S01]  /*0980*/  FSEL R20, R20, RZ, P0 ;  /* 0x000000ff14147208 */ /* 0x000fe20000000000 */
[----:B------:R0:W-:Y:S04]  /*0990*/  STS [R18+0x100], R13 ;  /* 0x0001000d12007388 */ /* 0x0001e80000000800 */
[----:B------:R-:W-:Y:S04]  /*09a0*/  STS [R25+0x180], R14 ;  /* 0x0001800e19007388 */ /* 0x000fe80000000800 */
[----:B------:R1:W-:Y:S04]  /*09b0*/  STS [R15+0x40], R8 ;  /* 0x000040080f007388 */ /* 0x0003e80000000800 */
[----:B------:R-:W-:Y:S04]  /*09c0*/  STS [R16+0xc0], R17 ;  /* 0x0000c01110007388 */ /* 0x000fe80000000800 */
[----:B------:R-:W-:Y:S04]  /*09d0*/  STS [R18+0x140], R19 ;  /* 0x0001401312007388 */ /* 0x000fe80000000800 */
[----:B------:R-:W-:Y:S01]  /*09e0*/  STS [R25+0x1c0], R20 ;  /* 0x0001c01419007388 */ /* 0x000fe20000000800 */
[----:B------:R-:W-:-:S02]  /*09f0*/  SHF.R.U32.HI R9, RZ, 0x5, R2 ;  /* 0x00000005ff097819 */ /* 0x000fc40000011602 */
[----:B------:R-:W-:Y:S02]  /*0a00*/  LOP3.LUT R10, R2, 0x1fc, RZ, 0xc0, !PT ;  /* 0x000001fc020a7812 */ /* 0x000fe400078ec0ff */
[----:B------:R-:W-:-:S05]  /*0a10*/  SGXT.U32 R9, R9, 0x4 ;  /* 0x000000040909781a */ /* 0x000fca0000000000 */
[----:B------:R-:W-:-:S05]  /*0a20*/  IMAD.IADD R9, R10, 0x1, R9 ;  /* 0x000000010a097824 */ /* 0x000fca00078e0209 */
[----:B0-----:R-:W-:Y:S01]  /*0a30*/  LEA R13, R9, UR4, 0x2 ;  /* 0x00000004090d7c11 */ /* 0x001fe2000f8e10ff */
[----:B------:R-:W-:Y:S01]  /*0a40*/  BAR.SYNC.DEFER_BLOCKING 0x0 ;  /* 0x0000000000007b1d */ /* 0x000fe20000010000 */
[----:B------:R-:W-:-:S04]  /*0a50*/  LOP3.LUT R11, R21, R0, RZ, 0xfc, !PT ;  /* 0x00000000150b7212 */ /* 0x000fc800078efcff */
[----:B------:R-:W-:-:S03]  /*0a60*/  SHF.R.S32.HI R12, RZ, 0x1f, R11 ;  /* 0x0000001fff0c7819 */ /* 0x000fc6000001140b */
[----:B-1----:R-:W0:Y:S01]  /*0a70*/  LDC.64 R8, c[0x0][0x238] ;  /* 0x00008e00ff087b82 */ /* 0x002e220000000a00 */
[----:B------:R-:W-:Y:S01]  /*0a80*/  LEA.HI R12, R12, R11, RZ, 0x6 ;  /* 0x0000000b0c0c7211 */ /* 0x000fe200078f30ff */
[----:B------:R-:W-:Y:S04]  /*0a90*/  LDS R4, [R13] ;  /* 0x000000000d047984 */ /* 0x000fe80000000800 */
[----:B------:R-:W-:Y:S04]  /*0aa0*/  LDS R5, [R13+0x4] ;  /* 0x000004000d057984 */ /* 0x000fe80000000800 */
[----:B------:R-:W-:Y:S04]  /*0ab0*/  LDS R6, [R13+0x8] ;  /* 0x000008000d067984 */ /* 0x000fe80000000800 */
[----:B------:R-:W1:Y:S01]  /*0ac0*/  LDS R7, [R13+0xc] ;  /* 0x00000c000d077984 */ /* 0x000e620000000800 */
[C---:B------:R-:W-:Y:S01]  /*0ad0*/  LOP3.LUT R14, R12.reuse, 0xfffc0, RZ, 0xc0, !PT ;  /* 0x000fffc00c0e7812 */ /* 0x040fe200078ec0ff */
[----:B------:R-:W-:Y:S01]  /*0ae0*/  IMAD.SHL.U32 R12, R12, 0x4000, RZ ;  /* 0x000040000c0c7824 */ /* 0x000fe200078e00ff */
[----:B------:R-:W-:-:S02]  /*0af0*/  LOP3.LUT R2, R3, 0x1c, R2, 0xf8, !PT ;  /* 0x0000001c03027812 */ /* 0x000fc400078ef802 */
[----:B------:R-:W-:Y:S01]  /*0b00*/  LOP3.LUT R0, R21, 0x10, R0, 0xfe, !PT ;  /* 0x0000001015007812 */ /* 0x000fe200078efe00 */
[C---:B------:R-:W-:Y:S01]  /*0b10*/  IMAD.IADD R3, R11.reuse, 0x1, -R14 ;  /* 0x000000010b037824 */ /* 0x040fe200078e0a0e */
[----:B------:R-:W-:Y:S02]  /*0b20*/  LOP3.LUT R12, R12, 0xfff00000, RZ, 0xc0, !PT ;  /* 0xfff000000c0c7812 */ /* 0x000fe400078ec0ff */
[----:B------:R-:W-:Y:S01]  /*0b30*/  ISETP.GE.AND P0, PT, R11, 0x100, PT ;  /* 0x000001000b00780c */ /* 0x000fe20003f06270 */
[----:B------:R-:W-:Y:S01]  /*0b40*/  IMAD R3, R3, 0x1000, R2 ;  /* 0x0000100003037824 */ /* 0x000fe200078e0202 */
[----:B------:R-:W-:Y:S02]  /*0b50*/  ISETP.GE.AND P1, PT, R0, 0x100, PT ;  /* 0x000001000000780c */ /* 0x000fe40003f26270 */
[----:B------:R-:W-:Y:S01]  /*0b60*/  LOP3.LUT R11, R10, 0x200, RZ, 0xfc, !PT ;  /* 0x000002000a0b7812 */ /* 0x000fe200078efcff */
[----:B------:R-:W-:-:S03]  /*0b70*/  IMAD.IADD R3, R3, 0x1, R12 ;  /* 0x0000000103037824 */ /* 0x000fc600078e020c */
[----:B------:R-:W-:Y:S01]  /*0b80*/  LEA.HI R12, R11, R10, RZ, 0x1b ;  /* 0x0000000a0b0c7211 */ /* 0x000fe200078fd8ff */
[----:B0-----:R-:W-:-:S03]  /*0b90*/  IMAD.WIDE R10, R3, 0x4, R8 ;  /* 0x00000004030a7825 */ /* 0x001fc600078e0208 */
[----:B------:R-:W-:Y:S02]  /*0ba0*/  LEA R12, R12, UR4, 0x2 ;  /* 0x000000040c0c7c11 */ /* 0x000fe4000f8e10ff */
[----:B-1----:R0:W-:Y:S02]  /*0bb0*/  @!P0 STG.E.128 desc[UR6][R10.64], R4 ;  /* 0x000000040a008986 */ /* 0x0021e4000c101d06 */
[----:B0-----:R-:W-:Y:S05]  /*0bc0*/  @P1 EXIT ;  /* 0x000000000000194d */ /* 0x001fea0003800000 */
[----:B0-----:R-:W-:Y:S01]  /*0bd0*/  LDS R4, [R12+0x800] ;  /* 0x000800000c047984 */ /* 0x001fe20000000800 */
[----:B------:R-:W-:-:S03]  /*0be0*/  SHF.R.S32.HI R3, RZ, 0x1f, R0 ;  /* 0x0000001fff037819 */ /* 0x000fc60000011400 */
[----:B------:R-:W-:Y:S01]  /*0bf0*/  LDS R5, [R12+0x804] ;  /* 0x000804000c057984 */ /* 0x000fe20000000800 */
[----:B------:R-:W-:-:S03]  /*0c00*/  LEA.HI R3, R3, R0, RZ, 0x6 ;  /* 0x0000000003037211 */ /* 0x000fc600078f30ff */
[----:B------:R-:W-:Y:S01]  /*0c10*/  LDS R6, [R12+0x808] ;  /* 0x000808000c067984 */ /* 0x000fe20000000800 */
[C---:B------:R-:W-:Y:S01]  /*0c20*/  LOP3.LUT R11, R3.reuse, 0xfffc0, RZ, 0xc0, !PT ;  /* 0x000fffc0030b7812 */ /* 0x040fe200078ec0ff */
[----:B------:R-:W-:Y:S02]  /*0c30*/  IMAD.SHL.U32 R3, R3, 0x4000, RZ ;  /* 0x0000400003037824 */ /* 0x000fe400078e00ff */
[----:B------:R-:W0:Y:S02]  /*0c40*/  LDS R7, [R12+0x80c] ;  /* 0x00080c000c077984 */ /* 0x000e240000000800 */
[----:B------:R-:W-:Y:S01]  /*0c50*/  IMAD.IADD R11, R0, 0x1, -R11 ;  /* 0x00000001000b7824 */ /* 0x000fe200078e0a0b */
[----:B------:R-:W-:-:S03]  /*0c60*/  LOP3.LUT R0, R3, 0xfff00000, RZ, 0xc0, !PT ;  /* 0xfff0000003007812 */ /* 0x000fc600078ec0ff */
[----:B------:R-:W-:-:S04]  /*0c70*/  IMAD R11, R11, 0x1000, R2 ;  /* 0x000010000b0b7824 */ /* 0x000fc800078e0202 */
[----:B------:R-:W-:-:S04]  /*0c80*/  IMAD.IADD R11, R11, 0x1, R0 ;  /* 0x000000010b0b7824 */ /* 0x000fc800078e0200 */
[----:B------:R-:W-:-:S05]  /*0c90*/  IMAD.WIDE R8, R11, 0x4, R8 ;  /* 0x000000040b087825 */ /* 0x000fca00078e0208 */
[----:B0-----:R-:W-:Y:S01]  /*0ca0*/  STG.E.128 desc[UR6][R8.64], R4 ;  /* 0x0000000408007986 */ /* 0x001fe2000c101d06 */
[----:B------:R-:W-:Y:S05]  /*0cb0*/  EXIT ;  /* 0x000000000000794d */ /* 0x000fea0003800000 */
.L_x_0:
[----:B------:R-:W-:-:S00]  /*0cc0*/  BRA `(.L_x_0) ;  /* 0xfffffffc00fc7947 */ /* 0x000fc0000383ffff */
[----:B------:R-:W-:-:S00]  /*0cd0*/  NOP ;  /* 0x0000000000007918 */ /* 0x000fc00000000000 */
        /* <DEDUP_REMOVED lines=10> */
.L_x_1:


//--------------------- .nv.global.init           --------------------------
	.section	.nv.global.init,"aw",@progbits
.nv.global.init:
	.type		_$_str,@object
	.size		_$_str,(_$_str_$_2 - _$_str)
_$_str:
        /*0000*/ 	.byte	0x5f, 0x5f, 0x43, 0x55, 0x44, 0x41, 0x5f, 0x46, 0x54, 0x5a, 0x00
	.type		_$_str_$_2,@object
	.size		_$_str_$_2,(.L_1 - _$_str_$_2)
_$_str_$_2:
        /*000b*/ 	.byte	0x5f, 0x5f, 0x43, 0x55, 0x44, 0x41, 0x5f, 0x50, 0x52, 0x45, 0x43, 0x5f, 0x53, 0x51, 0x52, 0x54
        /*001b*/ 	.byte	0x00
.L_1:


//--------------------- .nv.shared.triton_poi_fused__native_batch_norm_legit_no_training_relu_11 --------------------------
	.section	.nv.shared.triton_poi_fused__native_batch_norm_legit_no_training_relu_11,"aw",@nobits
	.sectionflags	@""
	.align	16
	.zero		1024


//--------------------- .nv.constant0.triton_poi_fused__native_batch_norm_legit_no_training_relu_11 --------------------------
	.section	.nv.constant0.triton_poi_fused__native_batch_norm_legit_no_training_relu_11,"a",@progbits
	.sectionflags	@""
	.align	4
.nv.constant0.triton_poi_fused__native_batch_norm_legit_no_training_relu_11:
	.zero		584
